	.headerflags	@"EF_CUDA_TEXMODE_UNIFIED EF_CUDA_64BIT_ADDRESS EF_CUDA_ACCELERATORS EF_CUDA_SM90 EF_CUDA_VIRTUAL_SM(EF_CUDA_SM90)"
	.elftype	@"ET_EXEC"


//--------------------- .nv.info                  --------------------------
	.section	.nv.info,"",@"SHT_CUDA_INFO"
	.align	4


	//----- nvinfo : EIATTR_REGCOUNT
	.align		4
        /*0000*/ 	.byte	0x04, 0x2f
        /*0002*/ 	.short	(.L_1 - .L_0)
	.align		4
.L_0:
        /*0004*/ 	.word	index@(triton_poi_fused_cat_35)
        /*0008*/ 	.word	0x0000001a


	//----- nvinfo : EIATTR_MIN_STACK_SIZE
	.align		4
.L_1:
        /*000c*/ 	.byte	0x04, 0x12
        /*000e*/ 	.short	(.L_3 - .L_2)
	.align		4
.L_2:
        /*0010*/ 	.word	index@(triton_poi_fused_cat_35)
        /*0014*/ 	.word	0x00000000


	//----- nvinfo : EIATTR_FRAME_SIZE
	.align		4
.L_3:
        /*0018*/ 	.byte	0x04, 0x11
        /*001a*/ 	.short	(.L_5 - .L_4)
	.align		4
.L_4:
        /*001c*/ 	.word	index@(triton_poi_fused_cat_35)
        /*0020*/ 	.word	0x00000000


	//----- nvinfo : EIATTR_MIN_STACK_SIZE
	.align		4
.L_5:
        /*0024*/ 	.byte	0x04, 0x12
        /*0026*/ 	.short	(.L_7 - .L_6)
	.align		4
.L_6:
        /*0028*/ 	.word	index@(triton_poi_fused_cat_35)
        /*002c*/ 	.word	0x00000000
.L_7:


//--------------------- .nv.info.triton_poi_fused_cat_35 --------------------------
	.section	.nv.info.triton_poi_fused_cat_35,"",@"SHT_CUDA_INFO"
	.sectionflags	@""
	.align	4


	//----- nvinfo : EIATTR_CUDA_API_VERSION
	.align		4
        /*0000*/ 	.byte	0x04, 0x37
        /*0002*/ 	.short	(.L_9 - .L_8)
.L_8:
        /*0004*/ 	.word	0x0000007c


	//----- nvinfo : EIATTR_KPARAM_INFO
	.align		4
.L_9:
        /*0008*/ 	.byte	0x04, 0x17
        /*000a*/ 	.short	(.L_11 - .L_10)
.L_10:
        /*000c*/ 	.word	0x00000000
        /*0010*/ 	.short	0x0003
        /*0012*/ 	.short	0x0018
        /*0014*/ 	.byte	0x00, 0xf0, 0x11, 0x00


	//----- nvinfo : EIATTR_KPARAM_INFO
	.align		4
.L_11:
        /*0018*/ 	.byte	0x04, 0x17
        /*001a*/ 	.short	(.L_13 - .L_12)
.L_12:
        /*001c*/ 	.word	0x00000000
        /*0020*/ 	.short	0x0002
        /*0022*/ 	.short	0x0010
        /*0024*/ 	.byte	0x00, 0xf4, 0x21, 0x00


	//----- nvinfo : EIATTR_KPARAM_INFO
	.align		4
.L_13:
        /*0028*/ 	.byte	0x04, 0x17
        /*002a*/ 	.short	(.L_15 - .L_14)
.L_14:
        /*002c*/ 	.word	0x00000000
        /*0030*/ 	.short	0x0001
        /*0032*/ 	.short	0x0008
        /*0034*/ 	.byte	0x00, 0xf4, 0x21, 0x00


	//----- nvinfo : EIATTR_KPARAM_INFO
	.align		4
.L_15:
        /*0038*/ 	.byte	0x04, 0x17
        /*003a*/ 	.short	(.L_17 - .L_16)
.L_16:
        /*003c*/ 	.word	0x00000000
        /*0040*/ 	.short	0x0000
        /*0042*/ 	.short	0x0000
        /*0044*/ 	.byte	0x00, 0xf4, 0x21, 0x00


	//----- nvinfo : EIATTR_SPARSE_MMA_MASK
	.align		4
.L_17:
        /*0048*/ 	.byte	0x03, 0x50
        /*004a*/ 	.short	0x0000


	//----- nvinfo : EIATTR_MAXREG_COUNT
	.align		4
        /*004c*/ 	.byte	0x03, 0x1b
        /*004e*/ 	.short	0x00ff


	//----- nvinfo : EIATTR_EXIT_INSTR_OFFSETS
	.align		4
        /*0050*/ 	.byte	0x04, 0x1c
        /*0052*/ 	.short	(.L_19 - .L_18)


	//   ....[0]....
.L_18:
        /*0054*/ 	.word	0x00000670


	//   ....[1]....
        /*0058*/ 	.word	0x00000690


	//----- nvinfo : EIATTR_REQNTID
	.align		4
.L_19:
        /*005c*/ 	.byte	0x04, 0x10
        /*005e*/ 	.short	(.L_21 - .L_20)
.L_20:
        /*0060*/ 	.word	0x00000080
        /*0064*/ 	.word	0x00000001
        /*0068*/ 	.word	0x00000001


	//----- nvinfo : EIATTR_CBANK_PARAM_SIZE
	.align		4
.L_21:
        /*006c*/ 	.byte	0x03, 0x19
        /*006e*/ 	.short	0x001c


	//----- nvinfo : EIATTR_PARAM_CBANK
	.align		4
        /*0070*/ 	.byte	0x04, 0x0a
        /*0072*/ 	.short	(.L_23 - .L_22)
	.align		4
.L_22:
        /*0074*/ 	.word	index@(.nv.constant0.triton_poi_fused_cat_35)
        /*0078*/ 	.short	0x0210
        /*007a*/ 	.short	0x001c


	//----- nvinfo : EIATTR_SW_WAR
	.align		4
.L_23:
        /*007c*/ 	.byte	0x04, 0x36
        /*007e*/ 	.short	(.L_25 - .L_24)
.L_24:
        /*0080*/ 	.word	0x00000008
.L_25:


//--------------------- .nv.callgraph             --------------------------
	.section	.nv.callgraph,"",@"SHT_CUDA_CALLGRAPH"
	.align	4
	.sectionentsize	8
	.align		4
        /*0000*/ 	.word	0x00000000
	.align		4
        /*0004*/ 	.word	0xffffffff
	.align		4
        /*0008*/ 	.word	0x00000000
	.align		4
        /*000c*/ 	.word	0xfffffffe
	.align		4
        /*0010*/ 	.word	0x00000000
	.align		4
        /*0014*/ 	.word	0xfffffffd
	.align		4
        /*0018*/ 	.word	0x00000000
	.align		4
        /*001c*/ 	.word	0xfffffffc


//--------------------- .text.triton_poi_fused_cat_35 --------------------------
	.section	.text.triton_poi_fused_cat_35,"ax",@progbits
	.align	128
        .global         triton_poi_fused_cat_35
        .type           triton_poi_fused_cat_35,@function
        .size           triton_poi_fused_cat_35,(.L_x_1 - triton_poi_fused_cat_35)
        .other          triton_poi_fused_cat_35,@"STO_CUDA_ENTRY STV_DEFAULT"
triton_poi_fused_cat_35:
.text.triton_poi_fused_cat_35:
[----:B------:R-:W0:Y:S01]  /*0000*/  LDC R1, c[0x0][0x28] ;  /* 0x00000a00ff017b82 */ /* 0x000e220000000800 */
[----:B------:R-:W1:Y:S07]  /*0010*/  S2R R0, SR_TID.X ;  /* 0x0000000000007919 */ /* 0x000e6e0000002100 */
[----:B------:R-:W2:Y:S01]  /*0020*/  LDC.64 R10, c[0x0][0x210] ;  /* 0x00008400ff0a7b82 */ /* 0x000ea20000000a00 */
[----:B------:R-:W3:Y:S01]  /*0030*/  S2R R3, SR_CTAID.X ;  /* 0x0000000000037919 */ /* 0x000ee20000002500 */
[----:B------:R-:W-:Y:S01]  /*0040*/  IMAD.MOV.U32 R12, RZ, RZ, RZ ;  /* 0x000000ffff0c7224 */ /* 0x000fe200078e00ff */
[----:B------:R-:W-:Y:S01]  /*0050*/  CS2R R14, SRZ ;  /* 0x00000000000e7805 */ /* 0x000fe2000001ff00 */
[----:B------:R-:W-:Y:S01]  /*0060*/  ULDC.64 UR4, c[0x0][0x208] ;  /* 0x0000820000047ab9 */ /* 0x000fe20000000a00 */
[----:B------:R-:W-:Y:S01]  /*0070*/  IMAD.MOV.U32 R20, RZ, RZ, RZ ;  /* 0x000000ffff147224 */ /* 0x000fe200078e00ff */
[----:B------:R-:W-:Y:S01]  /*0080*/  ULDC.64 UR6, c[0x0][0x210] ;  /* 0x0000840000067ab9 */ /* 0x000fe20000000a00 */
[----:B-1----:R-:W-:-:S05]  /*0090*/  IMAD.SHL.U32 R0, R0, 0x2, RZ ;  /* 0x0000000200007824 */ /* 0x002fca00078e00ff */
[----:B------:R-:W-:-:S05]  /*00a0*/  LOP3.LUT R0, R0, 0xfe, RZ, 0xc0, !PT ;  /* 0x000000fe00007812 */ /* 0x000fca00078ec0ff */
[----:B---3--:R-:W-:-:S05]  /*00b0*/  IMAD R0, R3, 0x100, R0 ;  /* 0x0000010003007824 */ /* 0x008fca00078e0200 */
[----:B------:R-:W-:-:S04]  /*00c0*/  SHF.R.S32.HI R3, RZ, 0x1f, R0 ;  /* 0x0000001fff037819 */ /* 0x000fc80000011400 */
[CC--:B------:R-:W-:Y:S02]  /*00d0*/  LEA.HI R2, R3.reuse, R0.reuse, RZ, 0x8 ;  /* 0x0000000003027211 */ /* 0x0c0fe400078f40ff */
[----:B------:R-:W-:Y:S02]  /*00e0*/  LEA.HI R3, R3, R0, RZ, 0x9 ;  /* 0x0000000003037211 */ /* 0x000fe400078f48ff */
[----:B------:R-:W-:Y:S02]  /*00f0*/  SHF.R.S32.HI R7, RZ, 0x8, R2 ;  /* 0x00000008ff077819 */ /* 0x000fe40000011402 */
[C---:B------:R-:W-:Y:S01]  /*0100*/  LOP3.LUT R6, R2.reuse, 0xffffff00, RZ, 0xc0, !PT ;  /* 0xffffff0002067812 */ /* 0x040fe200078ec0ff */
[----:B------:R-:W-:Y:S01]  /*0110*/  IMAD.SHL.U32 R17, R3, 0x2, RZ ;  /* 0x0000000203117824 */ /* 0x000fe200078e00ff */
[----:B------:R-:W-:-:S04]  /*0120*/  LEA.HI R4, R2, R7, RZ, 0x1 ;  /* 0x0000000702047211 */ /* 0x000fc800078f08ff */
[----:B------:R-:W-:Y:S02]  /*0130*/  LOP3.LUT R16, R4, 0xfffffffe, RZ, 0xc0, !PT ;  /* 0xfffffffe04107812 */ /* 0x000fe400078ec0ff */
[----:B------:R-:W1:Y:S01]  /*0140*/  LDC.64 R4, c[0x0][0x218] ;  /* 0x00008600ff047b82 */ /* 0x000e620000000a00 */
[----:B------:R-:W-:Y:S02]  /*0150*/  LOP3.LUT R17, R17, 0xfffffc00, RZ, 0xc0, !PT ;  /* 0xfffffc0011117812 */ /* 0x000fe400078ec0ff */
[----:B------:R-:W-:Y:S01]  /*0160*/  IMAD.IADD R16, R7, 0x1, -R16 ;  /* 0x0000000107107824 */ /* 0x000fe200078e0a10 */
[----:B------:R-:W-:Y:S02]  /*0170*/  LOP3.LUT R7, R3, 0xfffffe00, RZ, 0xc0, !PT ;  /* 0xfffffe0003077812 */ /* 0x000fe400078ec0ff */
[----:B------:R-:W-:Y:S02]  /*0180*/  CS2R R2, SRZ ;  /* 0x0000000000027805 */ /* 0x000fe4000001ff00 */
[----:B------:R-:W-:Y:S01]  /*0190*/  ISETP.GE.AND P1, PT, R16, 0x1, PT ;  /* 0x000000011000780c */ /* 0x000fe20003f26270 */
[----:B------:R-:W-:Y:S01]  /*01a0*/  IMAD.IADD R18, R0, 0x1, -R7 ;  /* 0x0000000100127824 */ /* 0x000fe200078e0a07 */
[----:B------:R-:W-:-:S02]  /*01b0*/  IADD3 R7, R17, R0, -R6 ;  /* 0x0000000011077210 */ /* 0x000fc40007ffe806 */
[----:B------:R-:W-:Y:S01]  /*01c0*/  ISETP.LT.AND P6, PT, R0, 0x800, !P1 ;  /* 0x000008000000780c */ /* 0x000fe20004fc1270 */
[----:B------:R-:W-:Y:S02]  /*01d0*/  IMAD.IADD R9, R18, 0x1, R17 ;  /* 0x0000000112097824 */ /* 0x000fe400078e0211 */
[----:B------:R-:W-:Y:S02]  /*01e0*/  IMAD R13, R16, 0x100, R7 ;  /* 0x00000100100d7824 */ /* 0x000fe400078e0207 */
[----:B--2---:R-:W-:-:S04]  /*01f0*/  IMAD.WIDE R8, R9, 0x4, R10 ;  /* 0x0000000409087825 */ /* 0x004fc800078e020a */
[----:B-1----:R-:W-:-:S04]  /*0200*/  IMAD.WIDE R4, R16, 0x4, R4 ;  /* 0x0000000410047825 */ /* 0x002fc800078e0204 */
[----:B------:R1:W2:Y:S01]  /*0210*/  @P6 LDG.E.64 R2, desc[UR4][R8.64] ;  /* 0x0000000408026981 */ /* 0x0002a2000c1e1b00 */
[----:B------:R-:W-:Y:S01]  /*0220*/  CS2R R6, SRZ ;  /* 0x0000000000067805 */ /* 0x000fe2000001ff00 */
[C---:B------:R-:W-:Y:S02]  /*0230*/  VIADD R23, R13.reuse, 0x100 ;  /* 0x000001000d177836 */ /* 0x040fe40000000000 */
[----:B------:R-:W3:Y:S01]  /*0240*/  @P6 LDG.E.EL R12, desc[UR4][R4.64] ;  /* 0x00000004040c6981 */ /* 0x000ee2000c2e1900 */
[----:B------:R-:W-:-:S03]  /*0250*/  VIADD R19, R13, 0x200 ;  /* 0x000002000d137836 */ /* 0x000fc60000000000 */
[----:B------:R-:W4:Y:S01]  /*0260*/  @P6 LDG.E.EL R14, desc[UR4][R4.64] ;  /* 0x00000004040e6981 */ /* 0x000f22000c2e1900 */
[----:B------:R-:W-:Y:S02]  /*0270*/  IMAD.MOV.U32 R13, RZ, RZ, RZ ;  /* 0x000000ffff0d7224 */ /* 0x000fe400078e00ff */
[----:B------:R-:W-:Y:S01]  /*0280*/  IMAD.WIDE R22, R23, 0x4, R10 ;  /* 0x0000000417167825 */ /* 0x000fe200078e020a */
[----:B------:R-:W5:Y:S01]  /*0290*/  @P6 LDG.E.EL R15, desc[UR4][R4.64+0x4] ;  /* 0x00000404040f6981 */ /* 0x000f62000c2e1900 */
[----:B-1----:R-:W-:-:S03]  /*02a0*/  CS2R R8, SRZ ;  /* 0x0000000000087805 */ /* 0x002fc6000001ff00 */
[----:B------:R-:W5:Y:S01]  /*02b0*/  @P6 LDG.E.64 R6, desc[UR4][R22.64] ;  /* 0x0000000416066981 */ /* 0x000f62000c1e1b00 */
[----:B------:R-:W-:-:S03]  /*02c0*/  IMAD.WIDE R10, R19, 0x4, R10 ;  /* 0x00000004130a7825 */ /* 0x000fc600078e020a */
[----:B------:R-:W5:Y:S01]  /*02d0*/  @P6 LDG.E.EL R13, desc[UR4][R4.64+0x4] ;  /* 0x00000404040d6981 */ /* 0x000f62000c2e1900 */
[----:B------:R-:W-:-:S03]  /*02e0*/  IMAD.MOV.U32 R19, RZ, RZ, RZ ;  /* 0x000000ffff137224 */ /* 0x000fc600078e00ff */
[----:B------:R1:W5:Y:S04]  /*02f0*/  @P6 LDG.E.64 R8, desc[UR4][R10.64] ;  /* 0x000000040a086981 */ /* 0x000368000c1e1b00 */
[----:B------:R-:W5:Y:S04]  /*0300*/  @P6 LDG.E.EL R19, desc[UR4][R4.64+0x8] ;  /* 0x0000080404136981 */ /* 0x000f68000c2e1900 */
[----:B------:R-:W5:Y:S01]  /*0310*/  @P6 LDG.E.EL R20, desc[UR4][R4.64+0x8] ;  /* 0x0000080404146981 */ /* 0x000f62000c2e1900 */
[----:B------:R-:W-:Y:S02]  /*0320*/  ISETP.GE.AND P0, PT, R0, 0x800, PT ;  /* 0x000008000000780c */ /* 0x000fe40003f06270 */
[----:B------:R-:W-:-:S02]  /*0330*/  SHF.R.S32.HI R21, RZ, 0x1f, R17 ;  /* 0x0000001fff157819 */ /* 0x000fc40000011411 */
[----:B------:R-:W-:Y:S02]  /*0340*/  IADD3 R17, P3, R18, R17, RZ ;  /* 0x0000001112117210 */ /* 0x000fe40007f7e0ff */
[----:B------:R-:W-:Y:S02]  /*0350*/  ISETP.GT.AND P2, PT, R16, RZ, !P0 ;  /* 0x000000ff1000720c */ /* 0x000fe40004744270 */
[----:B------:R-:W-:Y:S02]  /*0360*/  LEA.HI.X.SX32 R18, R18, R21, 0x1, P3 ;  /* 0x0000001512127211 */ /* 0x000fe400018f0eff */
[C---:B------:R-:W-:Y:S02]  /*0370*/  LEA R16, P3, R17.reuse, UR6, 0x2 ;  /* 0x0000000611107c11 */ /* 0x040fe4000f8610ff */
[----:B-1----:R-:W-:Y:S01]  /*0380*/  CS2R R10, SRZ ;  /* 0x00000000000a7805 */ /* 0x002fe2000001ff00 */
[----:B------:R-:W-:Y:S01]  /*0390*/  IMAD.MOV.U32 R21, RZ, RZ, RZ ;  /* 0x000000ffff157224 */ /* 0x000fe200078e00ff */
[----:B------:R-:W-:Y:S01]  /*03a0*/  LEA.HI.X R17, R17, UR7, R18, 0x2, P3 ;  /* 0x0000000711117c11 */ /* 0x000fe200098f1412 */
[----:B------:R-:W-:-:S04]  /*03b0*/  IMAD.MOV.U32 R18, RZ, RZ, RZ ;  /* 0x000000ffff127224 */ /* 0x000fc800078e00ff */
[----:B------:R-:W5:Y:S04]  /*03c0*/  @P2 LDG.E.64 R10, desc[UR4][R16.64+0x800] ;  /* 0x00080004100a2981 */ /* 0x000f68000c1e1b00 */
[----:B------:R-:W5:Y:S04]  /*03d0*/  @P2 LDG.E.EL R21, desc[UR4][R4.64+0x8] ;  /* 0x0000080404152981 */ /* 0x000f68000c2e1900 */
[----:B------:R1:W5:Y:S01]  /*03e0*/  @P2 LDG.E.EL R18, desc[UR4][R4.64+0x8] ;  /* 0x0000080404122981 */ /* 0x000362000c2e1900 */
[----:B--2---:R-:W-:Y:S02]  /*03f0*/  SEL R2, R2, RZ, P6 ;  /* 0x000000ff02027207 */ /* 0x004fe40003000000 */
[----:B------:R-:W-:-:S02]  /*0400*/  SEL R3, R3, RZ, P6 ;  /* 0x000000ff03037207 */ /* 0x000fc40003000000 */
[----:B---3--:R-:W-:Y:S02]  /*0410*/  SEL R23, R12, RZ, P6 ;  /* 0x000000ff0c177207 */ /* 0x008fe40003000000 */
[----:B----4-:R-:W-:-:S03]  /*0420*/  SEL R14, R14, RZ, P6 ;  /* 0x000000ff0e0e7207 */ /* 0x010fc60003000000 */
[----:B------:R-:W-:Y:S02]  /*0430*/  FADD R2, R2, R23 ;  /* 0x0000001702027221 */ /* 0x000fe40000000000 */
[----:B------:R-:W-:Y:S01]  /*0440*/  FADD R3, R3, R14 ;  /* 0x0000000e03037221 */ /* 0x000fe20000000000 */
[----:B-----5:R-:W-:Y:S02]  /*0450*/  SEL R15, R15, RZ, P6 ;  /* 0x000000ff0f0f7207 */ /* 0x020fe40003000000 */
[----:B------:R-:W-:Y:S02]  /*0460*/  SEL R6, R6, RZ, P6 ;  /* 0x000000ff06067207 */ /* 0x000fe40003000000 */
[----:B------:R-:W-:Y:S02]  /*0470*/  SEL R12, R7, RZ, P6 ;  /* 0x000000ff070c7207 */ /* 0x000fe40003000000 */
[----:B------:R-:W-:Y:S02]  /*0480*/  SEL R13, R13, RZ, P6 ;  /* 0x000000ff0d0d7207 */ /* 0x000fe40003000000 */
[----:B------:R-:W-:-:S02]  /*0490*/  FSETP.NAN.AND P5, PT, R2, R2, PT ;  /* 0x000000020200720b */ /* 0x000fc40003fa8000 */
[----:B------:R-:W-:Y:S01]  /*04a0*/  FSETP.NAN.AND P3, PT, R3, R3, PT ;  /* 0x000000030300720b */ /* 0x000fe20003f68000 */
[----:B01----:R-:W-:Y:S01]  /*04b0*/  FADD R5, R6, R15 ;  /* 0x0000000f06057221 */ /* 0x003fe20000000000 */
[----:B------:R-:W-:Y:S01]  /*04c0*/  FADD R4, R12, R13 ;  /* 0x0000000d0c047221 */ /* 0x000fe20000000000 */
[----:B------:R-:W-:Y:S02]  /*04d0*/  SEL R7, R8, RZ, P6 ;  /* 0x000000ff08077207 */ /* 0x000fe40003000000 */
[----:B------:R-:W-:Y:S02]  /*04e0*/  SEL R9, R9, RZ, P6 ;  /* 0x000000ff09097207 */ /* 0x000fe40003000000 */
[----:B------:R-:W-:Y:S02]  /*04f0*/  SEL R6, R19, RZ, P6 ;  /* 0x000000ff13067207 */ /* 0x000fe40003000000 */
[----:B------:R-:W-:Y:S02]  /*0500*/  SEL R20, R20, RZ, P6 ;  /* 0x000000ff14147207 */ /* 0x000fe40003000000 */
[----:B------:R-:W-:-:S02]  /*0510*/  FSETP.GT.AND P4, PT, R2, R5, PT ;  /* 0x000000050200720b */ /* 0x000fc40003f84000 */
[-C--:B------:R-:W-:Y:S01]  /*0520*/  FSETP.GT.AND P6, PT, R3, R4.reuse, PT ;  /* 0x000000040300720b */ /* 0x080fe20003fc4000 */
[----:B------:R-:W-:Y:S01]  /*0530*/  FADD R7, R7, R6 ;  /* 0x0000000607077221 */ /* 0x000fe20000000000 */
[----:B------:R-:W-:Y:S01]  /*0540*/  @!P5 FSEL R2, R2, R5, P4 ;  /* 0x000000050202d208 */ /* 0x000fe20002000000 */
[----:B------:R-:W-:Y:S01]  /*0550*/  FADD R20, R9, R20 ;  /* 0x0000001409147221 */ /* 0x000fe20000000000 */
[----:B------:R-:W-:Y:S02]  /*0560*/  @!P3 FSEL R3, R3, R4, P6 ;  /* 0x000000040303b208 */ /* 0x000fe40003000000 */
[----:B------:R-:W0:Y:S01]  /*0570*/  LDC.64 R4, c[0x0][0x220] ;  /* 0x00008800ff047b82 */ /* 0x000e220000000a00 */
[C---:B------:R-:W-:Y:S02]  /*0580*/  FSETP.GT.AND P3, PT, R2.reuse, R7, PT ;  /* 0x000000070200720b */ /* 0x040fe40003f64000 */
[----:B------:R-:W-:Y:S02]  /*0590*/  FSETP.GT.AND P4, PT, R3, R20, PT ;  /* 0x000000140300720b */ /* 0x000fe40003f84000 */
[----:B------:R-:W-:-:S02]  /*05a0*/  FSETP.NAN.AND P5, PT, R2, R2, PT ;  /* 0x000000020200720b */ /* 0x000fc40003fa8000 */
[----:B------:R-:W-:Y:S02]  /*05b0*/  FSETP.NAN.AND P6, PT, R3, R3, PT ;  /* 0x000000030300720b */ /* 0x000fe40003fc8000 */
[----:B------:R-:W-:Y:S02]  /*05c0*/  SEL R10, R10, RZ, P2 ;  /* 0x000000ff0a0a7207 */ /* 0x000fe40001000000 */
[----:B------:R-:W-:Y:S02]  /*05d0*/  SEL R11, R11, RZ, P2 ;  /* 0x000000ff0b0b7207 */ /* 0x000fe40001000000 */
[----:B------:R-:W-:Y:S02]  /*05e0*/  SEL R21, R21, RZ, P2 ;  /* 0x000000ff15157207 */ /* 0x000fe40001000000 */
[----:B------:R-:W-:Y:S02]  /*05f0*/  @!P3 FSEL R2, R2, R7, P5 ;  /* 0x000000070202b208 */ /* 0x000fe40002800000 */
[----:B------:R-:W-:-:S02]  /*0600*/  @!P4 FSEL R3, R3, R20, P6 ;  /* 0x000000140303c208 */ /* 0x000fc40003000000 */
[----:B------:R-:W-:Y:S01]  /*0610*/  SEL R18, R18, RZ, P2 ;  /* 0x000000ff12127207 */ /* 0x000fe20001000000 */
[----:B------:R-:W-:Y:S02]  /*0620*/  IMAD.MOV.U32 R6, RZ, RZ, R2 ;  /* 0x000000ffff067224 */ /* 0x000fe400078e0002 */
[----:B------:R-:W-:Y:S01]  /*0630*/  @P1 FADD R6, R10, R21 ;  /* 0x000000150a061221 */ /* 0x000fe20000000000 */
[----:B------:R-:W-:Y:S02]  /*0640*/  IMAD.MOV.U32 R7, RZ, RZ, R3 ;  /* 0x000000ffff077224 */ /* 0x000fe400078e0003 */
[----:B0-----:R-:W-:-:S04]  /*0650*/  IMAD.WIDE R2, R0, 0x4, R4 ;  /* 0x0000000400027825 */ /* 0x001fc800078e0204 */
[----:B------:R-:W-:Y:S01]  /*0660*/  @P1 FADD R7, R11, R18 ;  /* 0x000000120b071221 */ /* 0x000fe20000000000 */
[----:B------:R-:W-:Y:S06]  /*0670*/  @P0 EXIT ;  /* 0x000000000000094d */ /* 0x000fec0003800000 */
[----:B------:R-:W-:Y:S01]  /*0680*/  STG.E.64 desc[UR4][R2.64], R6 ;  /* 0x0000000602007986 */ /* 0x000fe2000c101b04 */
[----:B------:R-:W-:Y:S05]  /*0690*/  EXIT ;  /* 0x000000000000794d */ /* 0x000fea0003800000 */
.L_x_0:
[----:B------:R-:W-:-:S00]  /*06a0*/  BRA `(.L_x_0) ;  /* 0xfffffffc00fc7947 */ /* 0x000fc0000383ffff */
[----:B------:R-:W-:-:S00]  /*06b0*/  NOP ;  /* 0x0000000000007918 */ /* 0x000fc00000000000 */
        /* <DEDUP_REMOVED lines=12> */
.L_x_1:


//--------------------- .nv.constant0.triton_poi_fused_cat_35 --------------------------
	.section	.nv.constant0.triton_poi_fused_cat_35,"a",@progbits
	.sectionflags	@""
	.align	4
.nv.constant0.triton_poi_fused_cat_35:
	.zero		556
